//
// Generated by NVIDIA NVVM Compiler
//
// Compiler Build ID: CL-36424714
// Cuda compilation tools, release 13.0, V13.0.88
// Based on NVVM 20.0.0
//

.version 9.0
.target sm_100
.address_size 64

	// .globl	_Z13kmer_parallelPcS_Piiiiii

.visible .entry _Z13kmer_parallelPcS_Piiiiii(
	.param .u64 .ptr .align 1 _Z13kmer_parallelPcS_Piiiiii_param_0,
	.param .u64 .ptr .align 1 _Z13kmer_parallelPcS_Piiiiii_param_1,
	.param .u64 .ptr .align 1 _Z13kmer_parallelPcS_Piiiiii_param_2,
	.param .u32 _Z13kmer_parallelPcS_Piiiiii_param_3,
	.param .u32 _Z13kmer_parallelPcS_Piiiiii_param_4,
	.param .u32 _Z13kmer_parallelPcS_Piiiiii_param_5,
	.param .u32 _Z13kmer_parallelPcS_Piiiiii_param_6,
	.param .u32 _Z13kmer_parallelPcS_Piiiiii_param_7
)
{
	.reg .pred 	%p<11>;
	.reg .b16 	%rs<3>;
	.reg .b32 	%r<47>;
	.reg .b64 	%rd<13>;

	ld.param.u64 	%rd4, [_Z13kmer_parallelPcS_Piiiiii_param_0];
	ld.param.u64 	%rd5, [_Z13kmer_parallelPcS_Piiiiii_param_1];
	ld.param.u64 	%rd6, [_Z13kmer_parallelPcS_Piiiiii_param_2];
	ld.param.u32 	%r18, [_Z13kmer_parallelPcS_Piiiiii_param_3];
	ld.param.u32 	%r21, [_Z13kmer_parallelPcS_Piiiiii_param_4];
	ld.param.u32 	%r19, [_Z13kmer_parallelPcS_Piiiiii_param_5];
	ld.param.u32 	%r22, [_Z13kmer_parallelPcS_Piiiiii_param_6];
	ld.param.u32 	%r20, [_Z13kmer_parallelPcS_Piiiiii_param_7];
	mov.u32 	%r23, %ntid.x;
	mov.u32 	%r24, %ctaid.x;
	mov.u32 	%r25, %tid.x;
	mad.lo.s32 	%r26, %r23, %r24, %r25;
	sub.s32 	%r27, %r21, %r20;
	add.s32 	%r28, %r27, 1;
	div.s32 	%r1, %r26, %r28;
	mad.lo.s32 	%r29, %r1, %r27, %r1;
	sub.s32 	%r2, %r26, %r29;
	setp.ge.s32 	%p1, %r1, %r22;
	@%p1 bra 	$L__BB0_15;
	sub.s32 	%r3, %r18, %r20;
	setp.lt.s32 	%p2, %r3, 0;
	@%p2 bra 	$L__BB0_15;
	setp.lt.s32 	%p3, %r20, 1;
	mad.lo.s32 	%r4, %r1, %r19, %r2;
	cvta.to.global.u64 	%rd7, %rd6;
	mul.wide.s32 	%rd8, %r1, 4;
	add.s64 	%rd1, %rd7, %rd8;
	@%p3 bra 	$L__BB0_9;
	add.s32 	%r5, %r3, 1;
	cvta.to.global.u64 	%rd2, %rd4;
	cvta.to.global.u64 	%rd3, %rd5;
	mov.b32 	%r43, 0;
$L__BB0_4:
	mov.b32 	%r44, 0;
$L__BB0_5:
	add.s32 	%r40, %r44, %r43;
	cvt.u64.u32 	%rd9, %r40;
	add.s64 	%rd10, %rd2, %rd9;
	ld.global.u8 	%rs1, [%rd10];
	add.s32 	%r41, %r4, %r44;
	cvt.s64.s32 	%rd11, %r41;
	add.s64 	%rd12, %rd3, %rd11;
	ld.global.u8 	%rs2, [%rd12];
	setp.ne.s16 	%p8, %rs1, %rs2;
	@%p8 bra 	$L__BB0_8;
	add.s32 	%r44, %r44, 1;
	setp.ne.s32 	%p9, %r44, %r20;
	@%p9 bra 	$L__BB0_5;
	atom.global.add.u32 	%r42, [%rd1], 1;
$L__BB0_8:
	add.s32 	%r43, %r43, 1;
	setp.eq.s32 	%p10, %r43, %r5;
	@%p10 bra 	$L__BB0_15;
	bra.uni 	$L__BB0_4;
$L__BB0_9:
	add.s32 	%r10, %r3, 1;
	and.b32  	%r11, %r10, 3;
	setp.lt.u32 	%p4, %r3, 3;
	@%p4 bra 	$L__BB0_12;
	and.b32  	%r31, %r10, -4;
	neg.s32 	%r45, %r31;
$L__BB0_11:
	atom.global.add.u32 	%r32, [%rd1], 1;
	atom.global.add.u32 	%r33, [%rd1], 1;
	atom.global.add.u32 	%r34, [%rd1], 1;
	atom.global.add.u32 	%r35, [%rd1], 1;
	add.s32 	%r45, %r45, 4;
	setp.ne.s32 	%p5, %r45, 0;
	@%p5 bra 	$L__BB0_11;
$L__BB0_12:
	setp.eq.s32 	%p6, %r11, 0;
	@%p6 bra 	$L__BB0_15;
	neg.s32 	%r46, %r11;
$L__BB0_14:
	.pragma "nounroll";
	atom.global.add.u32 	%r36, [%rd1], 1;
	add.s32 	%r46, %r46, 1;
	setp.ne.s32 	%p7, %r46, 0;
	@%p7 bra 	$L__BB0_14;
$L__BB0_15:
	ret;

}


// ===== COMPILED SASS (sm_100) =====

	.target	sm_100

	.elftype	@"ET_EXEC"


//--------------------- .note.nv.tkinfo           --------------------------
	.section	.note.nv.tkinfo,"",@"SHT_NOTE"
	.sectionflags	@"SHF_NOTE_NV_TKINFO"
	.tkinfo
        /*0018*/ 	.word	0x00000002
        /*0030*/ 	.string	""
        /*0030*/ 	.string	"ptxas"
        /*0030*/ 	.string	"Cuda compilation tools, release 13.0, V13.0.88"
        /*0030*/ 	.string	"Build cuda_13.0.r13.0/compiler.36424714_0"
        /*0030*/ 	.string	"-arch sm_100 -m 64 "



//--------------------- .note.nv.cuinfo           --------------------------
	.section	.note.nv.cuinfo,"",@"SHT_NOTE"
	.sectionflags	@"SHF_NOTE_NV_CUINFO"
        /*0018*/ 	.short	0x0002
        /*001a*/ 	.short	0x0064
        /*001c*/ 	.short	0x0082
	.zero		2


//--------------------- .nv.info                  --------------------------
	.section	.nv.info,"",@"SHT_CUDA_INFO"
	.align	4


	//----- nvinfo : EIATTR_REGCOUNT
	.align		4
        /*0000*/ 	.byte	0x04, 0x2f
        /*0002*/ 	.short	(.L_1 - .L_0)
	.align		4
.L_0:
        /*0004*/ 	.word	index@(_Z13kmer_parallelPcS_Piiiiii)
        /*0008*/ 	.word	0x0000000d


	//----- nvinfo : EIATTR_FRAME_SIZE
	.align		4
.L_1:
        /*000c*/ 	.byte	0x04, 0x11
        /*000e*/ 	.short	(.L_3 - .L_2)
	.align		4
.L_2:
        /*0010*/ 	.word	index@(_Z13kmer_parallelPcS_Piiiiii)
        /*0014*/ 	.word	0x00000000


	//----- nvinfo : EIATTR_MIN_STACK_SIZE
	.align		4
.L_3:
        /*0018*/ 	.byte	0x04, 0x12
        /*001a*/ 	.short	(.L_5 - .L_4)
	.align		4
.L_4:
        /*001c*/ 	.word	index@(_Z13kmer_parallelPcS_Piiiiii)
        /*0020*/ 	.word	0x00000000
.L_5:


//--------------------- .nv.compat                --------------------------
	.section	.nv.compat,"",@"SHT_CUDA_COMPAT_INFO"
	.align	4
        /*0000*/ 	.byte	0x02, 0x09, 0x00, 0x00, 0x02, 0x02, 0x01, 0x00, 0x02, 0x05, 0x05, 0x00, 0x03, 0x07, 0x01, 0x01
        /*0010*/ 	.byte	0x02, 0x03, 0x00, 0x00, 0x02, 0x06, 0x01, 0x00, 0x04, 0x0b, 0x08, 0x00, 0x09, 0x00, 0x00, 0x00
        /*0020*/ 	.byte	0x00, 0x00, 0x00, 0x00


//--------------------- .nv.info._Z13kmer_parallelPcS_Piiiiii --------------------------
	.section	.nv.info._Z13kmer_parallelPcS_Piiiiii,"",@"SHT_CUDA_INFO"
	.sectionflags	@""
	.align	4


	//----- nvinfo : EIATTR_CUDA_API_VERSION
	.align		4
        /*0000*/ 	.byte	0x04, 0x37
        /*0002*/ 	.short	(.L_7 - .L_6)
.L_6:
        /*0004*/ 	.word	0x00000082


	//----- nvinfo : EIATTR_KPARAM_INFO
	.align		4
.L_7:
        /*0008*/ 	.byte	0x04, 0x17
        /*000a*/ 	.short	(.L_9 - .L_8)
.L_8:
        /*000c*/ 	.word	0x00000000
        /*0010*/ 	.short	0x0007
        /*0012*/ 	.short	0x0028
        /*0014*/ 	.byte	0x00, 0xf0, 0x11, 0x00


	//----- nvinfo : EIATTR_KPARAM_INFO
	.align		4
.L_9:
        /*0018*/ 	.byte	0x04, 0x17
        /*001a*/ 	.short	(.L_11 - .L_10)
.L_10:
        /*001c*/ 	.word	0x00000000
        /*0020*/ 	.short	0x0006
        /*0022*/ 	.short	0x0024
        /*0024*/ 	.byte	0x00, 0xf0, 0x11, 0x00


	//----- nvinfo : EIATTR_KPARAM_INFO
	.align		4
.L_11:
        /*0028*/ 	.byte	0x04, 0x17
        /*002a*/ 	.short	(.L_13 - .L_12)
.L_12:
        /*002c*/ 	.word	0x00000000
        /*0030*/ 	.short	0x0005
        /*0032*/ 	.short	0x0020
        /*0034*/ 	.byte	0x00, 0xf0, 0x11, 0x00


	//----- nvinfo : EIATTR_KPARAM_INFO
	.align		4
.L_13:
        /*0038*/ 	.byte	0x04, 0x17
        /*003a*/ 	.short	(.L_15 - .L_14)
.L_14:
        /*003c*/ 	.word	0x00000000
        /*0040*/ 	.short	0x0004
        /*0042*/ 	.short	0x001c
        /*0044*/ 	.byte	0x00, 0xf0, 0x11, 0x00


	//----- nvinfo : EIATTR_KPARAM_INFO
	.align		4
.L_15:
        /*0048*/ 	.byte	0x04, 0x17
        /*004a*/ 	.short	(.L_17 - .L_16)
.L_16:
        /*004c*/ 	.word	0x00000000
        /*0050*/ 	.short	0x0003
        /*0052*/ 	.short	0x0018
        /*0054*/ 	.byte	0x00, 0xf0, 0x11, 0x00


	//----- nvinfo : EIATTR_KPARAM_INFO
	.align		4
.L_17:
        /*0058*/ 	.byte	0x04, 0x17
        /*005a*/ 	.short	(.L_19 - .L_18)
.L_18:
        /*005c*/ 	.word	0x00000000
        /*0060*/ 	.short	0x0002
        /*0062*/ 	.short	0x0010
        /*0064*/ 	.byte	0x00, 0xf5, 0x21, 0x00


	//----- nvinfo : EIATTR_KPARAM_INFO
	.align		4
.L_19:
        /*0068*/ 	.byte	0x04, 0x17
        /*006a*/ 	.short	(.L_21 - .L_20)
.L_20:
        /*006c*/ 	.word	0x00000000
        /*0070*/ 	.short	0x0001
        /*0072*/ 	.short	0x0008
        /*0074*/ 	.byte	0x00, 0xf5, 0x21, 0x00


	//----- nvinfo : EIATTR_KPARAM_INFO
	.align		4
.L_21:
        /*0078*/ 	.byte	0x04, 0x17
        /*007a*/ 	.short	(.L_23 - .L_22)
.L_22:
        /*007c*/ 	.word	0x00000000
        /*0080*/ 	.short	0x0000
        /*0082*/ 	.short	0x0000
        /*0084*/ 	.byte	0x00, 0xf5, 0x21, 0x00


	//----- nvinfo : EIATTR_SPARSE_MMA_MASK
	.align		4
.L_23:
        /*0088*/ 	.byte	0x03, 0x50
        /*008a*/ 	.short	0x0000


	//----- nvinfo : EIATTR_MAXREG_COUNT
	.align		4
        /*008c*/ 	.byte	0x03, 0x1b
        /*008e*/ 	.short	0x00ff


	//----- nvinfo : EIATTR_MERCURY_ISA_VERSION
	.align		4
        /*0090*/ 	.byte	0x03, 0x5f
        /*0092*/ 	.short	0x0101


	//----- nvinfo : EIATTR_VRC_CTA_INIT_COUNT
	.align		4
        /*0094*/ 	.byte	0x02, 0x4a
	.zero		1
	.zero		1


	//----- nvinfo : EIATTR_EXIT_INSTR_OFFSETS
	.align		4
        /*0098*/ 	.byte	0x04, 0x1c
        /*009a*/ 	.short	(.L_25 - .L_24)


	//   ....[0]....
.L_24:
        /*009c*/ 	.word	0x00000240


	//   ....[1]....
        /*00a0*/ 	.word	0x00000280


	//   ....[2]....
        /*00a4*/ 	.word	0x000004e0


	//   ....[3]....
        /*00a8*/ 	.word	0x00000600


	//   ....[4]....
        /*00ac*/ 	.word	0x00000670


	//----- nvinfo : EIATTR_CRS_STACK_SIZE
	.align		4
.L_25:
        /*00b0*/ 	.byte	0x04, 0x1e
        /*00b2*/ 	.short	(.L_27 - .L_26)
.L_26:
        /*00b4*/ 	.word	0x00000000


	//----- nvinfo : EIATTR_CBANK_PARAM_SIZE
	.align		4
.L_27:
        /*00b8*/ 	.byte	0x03, 0x19
        /*00ba*/ 	.short	0x002c


	//----- nvinfo : EIATTR_PARAM_CBANK
	.align		4
        /*00bc*/ 	.byte	0x04, 0x0a
        /*00be*/ 	.short	(.L_29 - .L_28)
	.align		4
.L_28:
        /*00c0*/ 	.word	index@(.nv.constant0._Z13kmer_parallelPcS_Piiiiii)
        /*00c4*/ 	.short	0x0380
        /*00c6*/ 	.short	0x002c


	//----- nvinfo : EIATTR_SW_WAR
	.align		4
.L_29:
        /*00c8*/ 	.byte	0x04, 0x36
        /*00ca*/ 	.short	(.L_31 - .L_30)
.L_30:
        /*00cc*/ 	.word	0x00000008
.L_31:


//--------------------- .nv.callgraph             --------------------------
	.section	.nv.callgraph,"",@"SHT_CUDA_CALLGRAPH"
	.align	4
	.sectionentsize	8
	.align		4
        /*0000*/ 	.word	0x00000000
	.align		4
        /*0004*/ 	.word	0xffffffff
	.align		4
        /*0008*/ 	.word	0x00000000
	.align		4
        /*000c*/ 	.word	0xfffffffe
	.align		4
        /*0010*/ 	.word	0x00000000
	.align		4
        /*0014*/ 	.word	0xfffffffd
	.align		4
        /*0018*/ 	.word	0x00000000
	.align		4
        /*001c*/ 	.word	0xfffffffc


//--------------------- .text._Z13kmer_parallelPcS_Piiiiii --------------------------
	.section	.text._Z13kmer_parallelPcS_Piiiiii,"ax",@progbits
	.align	128
        .global         _Z13kmer_parallelPcS_Piiiiii
        .type           _Z13kmer_parallelPcS_Piiiiii,@function
        .size           _Z13kmer_parallelPcS_Piiiiii,(.L_x_10 - _Z13kmer_parallelPcS_Piiiiii)
        .other          _Z13kmer_parallelPcS_Piiiiii,@"STO_CUDA_ENTRY STV_DEFAULT"
_Z13kmer_parallelPcS_Piiiiii:
.text._Z13kmer_parallelPcS_Piiiiii:
[----:B------:R-:W-:Y:S08]  /*0000*/  LDC R1, c[0x0][0x37c] ;  /* 0x0000df00ff017b82 */ /* 0x000ff00000000800 */
[----:B------:R-:W0:Y:S01]  /*0010*/  LDC R10, c[0x0][0x3a8] ;  /* 0x0000ea00ff0a7b82 */ /* 0x000e220000000800 */
[----:B------:R-:W0:Y:S01]  /*0020*/  LDCU UR4, c[0x0][0x39c] ;  /* 0x00007380ff0477ac */ /* 0x000e220008000800 */
[----:B------:R-:W1:Y:S01]  /*0030*/  S2R R0, SR_CTAID.X ;  /* 0x0000000000007919 */ /* 0x000e620000002500 */
[----:B------:R-:W1:Y:S01]  /*0040*/  S2R R7, SR_TID.X ;  /* 0x0000000000077919 */ /* 0x000e620000002100 */
[----:B0-----:R-:W-:Y:S01]  /*0050*/  IADD3 R4, PT, PT, -R10, UR4, RZ ;  /* 0x000000040a047c10 */ /* 0x001fe2000fffe1ff */
[----:B------:R-:W1:Y:S04]  /*0060*/  LDCU UR4, c[0x0][0x360] ;  /* 0x00006c00ff0477ac */ /* 0x000e680008000800 */
[----:B------:R-:W-:-:S05]  /*0070*/  VIADD R5, R4, 0x1 ;  /* 0x0000000104057836 */ /* 0x000fca0000000000 */
[----:B------:R-:W-:-:S04]  /*0080*/  IABS R9, R5 ;  /* 0x0000000500097213 */ /* 0x000fc80000000000 */
[----:B------:R-:W0:Y:S01]  /*0090*/  I2F.RP R6, R9 ;  /* 0x0000000900067306 */ /* 0x000e220000209400 */
[----:B-1----:R-:W-:Y:S01]  /*00a0*/  IMAD R0, R0, UR4, R7 ;  /* 0x0000000400007c24 */ /* 0x002fe2000f8e0207 */
[----:B------:R-:W1:Y:S06]  /*00b0*/  LDCU UR4, c[0x0][0x3a4] ;  /* 0x00007480ff0477ac */ /* 0x000e6c0008000800 */
[----:B0-----:R-:W0:Y:S02]  /*00c0*/  MUFU.RCP R6, R6 ;  /* 0x0000000600067308 */ /* 0x001e240000001000 */
[----:B0-----:R-:W-:Y:S01]  /*00d0*/  VIADD R2, R6, 0xffffffe ;  /* 0x0ffffffe06027836 */ /* 0x001fe20000000000 */
[----:B------:R-:W-:-:S05]  /*00e0*/  IABS R6, R0 ;  /* 0x0000000000067213 */ /* 0x000fca0000000000 */
[----:B------:R0:W2:Y:S02]  /*00f0*/  F2I.FTZ.U32.TRUNC.NTZ R3, R2 ;  /* 0x0000000200037305 */ /* 0x0000a4000021f000 */
[----:B0-----:R-:W-:Y:S02]  /*0100*/  IMAD.MOV.U32 R2, RZ, RZ, RZ ;  /* 0x000000ffff027224 */ /* 0x001fe400078e00ff */
[----:B--2---:R-:W-:-:S04]  /*0110*/  IMAD.MOV R8, RZ, RZ, -R3 ;  /* 0x000000ffff087224 */ /* 0x004fc800078e0a03 */
[----:B------:R-:W-:Y:S01]  /*0120*/  IMAD R7, R8, R9, RZ ;  /* 0x0000000908077224 */ /* 0x000fe200078e02ff */
[----:B------:R-:W-:-:S03]  /*0130*/  IABS R8, R5 ;  /* 0x0000000500087213 */ /* 0x000fc60000000000 */
[----:B------:R-:W-:-:S04]  /*0140*/  IMAD.HI.U32 R3, R3, R7, R2 ;  /* 0x0000000703037227 */ /* 0x000fc800078e0002 */
[----:B------:R-:W-:Y:S02]  /*0150*/  IMAD.MOV R2, RZ, RZ, -R8 ;  /* 0x000000ffff027224 */ /* 0x000fe400078e0a08 */
[----:B------:R-:W-:-:S04]  /*0160*/  IMAD.HI.U32 R3, R3, R6, RZ ;  /* 0x0000000603037227 */ /* 0x000fc800078e00ff */
[----:B------:R-:W-:-:S05]  /*0170*/  IMAD R2, R3, R2, R6 ;  /* 0x0000000203027224 */ /* 0x000fca00078e0206 */
[----:B------:R-:W-:-:S13]  /*0180*/  ISETP.GT.U32.AND P2, PT, R9, R2, PT ;  /* 0x000000020900720c */ /* 0x000fda0003f44070 */
[-C--:B------:R-:W-:Y:S01]  /*0190*/  @!P2 IADD3 R2, PT, PT, R2, -R9.reuse, RZ ;  /* 0x800000090202a210 */ /* 0x080fe20007ffe0ff */
[----:B------:R-:W-:Y:S01]  /*01a0*/  @!P2 VIADD R3, R3, 0x1 ;  /* 0x000000010303a836 */ /* 0x000fe20000000000 */
[----:B------:R-:W-:Y:S02]  /*01b0*/  ISETP.NE.AND P2, PT, R5, RZ, PT ;  /* 0x000000ff0500720c */ /* 0x000fe40003f45270 */
[----:B------:R-:W-:Y:S02]  /*01c0*/  ISETP.GE.U32.AND P0, PT, R2, R9, PT ;  /* 0x000000090200720c */ /* 0x000fe40003f06070 */
[----:B------:R-:W-:-:S04]  /*01d0*/  LOP3.LUT R2, R0, R5, RZ, 0x3c, !PT ;  /* 0x0000000500027212 */ /* 0x000fc800078e3cff */
[----:B------:R-:W-:-:S07]  /*01e0*/  ISETP.GE.AND P1, PT, R2, RZ, PT ;  /* 0x000000ff0200720c */ /* 0x000fce0003f26270 */
[----:B------:R-:W-:-:S04]  /*01f0*/  @P0 VIADD R3, R3, 0x1 ;  /* 0x0000000103030836 */ /* 0x000fc80000000000 */
[----:B------:R-:W-:-:S04]  /*0200*/  IMAD.MOV.U32 R7, RZ, RZ, R3 ;  /* 0x000000ffff077224 */ /* 0x000fc800078e0003 */
[----:B------:R-:W-:Y:S01]  /*0210*/  @!P1 IMAD.MOV R7, RZ, RZ, -R7 ;  /* 0x000000ffff079224 */ /* 0x000fe200078e0a07 */
[----:B------:R-:W-:-:S04]  /*0220*/  @!P2 LOP3.LUT R7, RZ, R5, RZ, 0x33, !PT ;  /* 0x00000005ff07a212 */ /* 0x000fc800078e33ff */
[----:B-1----:R-:W-:-:S13]  /*0230*/  ISETP.GE.AND P0, PT, R7, UR4, PT ;  /* 0x0000000407007c0c */ /* 0x002fda000bf06270 */
[----:B------:R-:W-:Y:S05]  /*0240*/  @P0 EXIT ;  /* 0x000000000000094d */ /* 0x000fea0003800000 */
[----:B------:R-:W0:Y:S02]  /*0250*/  LDCU UR4, c[0x0][0x398] ;  /* 0x00007300ff0477ac */ /* 0x000e240008000800 */
[----:B0-----:R-:W-:-:S04]  /*0260*/  IADD3 R6, PT, PT, -R10, UR4, RZ ;  /* 0x000000040a067c10 */ /* 0x001fc8000fffe1ff */
[----:B------:R-:W-:-:S13]  /*0270*/  ISETP.GE.AND P0, PT, R6, RZ, PT ;  /* 0x000000ff0600720c */ /* 0x000fda0003f06270 */
[----:B------:R-:W-:Y:S05]  /*0280*/  @!P0 EXIT ;  /* 0x000000000000894d */ /* 0x000fea0003800000 */
[----:B------:R-:W0:Y:S01]  /*0290*/  LDC.64 R2, c[0x0][0x390] ;  /* 0x0000e400ff027b82 */ /* 0x000e220000000a00 */
[----:B------:R-:W1:Y:S01]  /*02a0*/  LDCU UR4, c[0x0][0x3a0] ;  /* 0x00007400ff0477ac */ /* 0x000e620008000800 */
[----:B------:R-:W-:Y:S01]  /*02b0*/  ISETP.GE.AND P0, PT, R10, 0x1, PT ;  /* 0x000000010a00780c */ /* 0x000fe20003f06270 */
[----:B------:R-:W-:Y:S01]  /*02c0*/  IMAD R5, R4, R7, R7 ;  /* 0x0000000704057224 */ /* 0x000fe200078e0207 */
[----:B------:R-:W2:Y:S04]  /*02d0*/  LDCU.64 UR6, c[0x0][0x358] ;  /* 0x00006b00ff0677ac */ /* 0x000ea80008000a00 */
[----:B------:R-:W-:-:S05]  /*02e0*/  IADD3 R0, PT, PT, R0, -R5, RZ ;  /* 0x8000000500007210 */ /* 0x000fca0007ffe0ff */
[C---:B-1----:R-:W-:Y:S02]  /*02f0*/  IMAD R9, R7.reuse, UR4, R0 ;  /* 0x0000000407097c24 */ /* 0x042fe4000f8e0200 */
[----:B0-----:R-:W-:Y:S01]  /*0300*/  IMAD.WIDE R2, R7, 0x4, R2 ;  /* 0x0000000407027825 */ /* 0x001fe200078e0202 */
[----:B--2---:R-:W-:Y:S06]  /*0310*/  @!P0 BRA `(.L_x_0) ;  /* 0x00000000007c8947 */ /* 0x004fec0003800000 */
[----:B------:R-:W-:Y:S01]  /*0320*/  VIADD R0, R6, 0x1 ;  /* 0x0000000106007836 */ /* 0x000fe20000000000 */
[----:B------:R-:W-:-:S06]  /*0330*/  UMOV UR4, URZ ;  /* 0x000000ff00047c82 */ /* 0x000fcc0008000000 */
.L_x_5:
[----:B------:R-:W-:Y:S04]  /*0340*/  BSSY.RECONVERGENT B0, `(.L_x_1) ;  /* 0x0000016000007945 */ /* 0x000fe80003800200 */
[----:B------:R-:W-:Y:S01]  /*0350*/  BSSY.RELIABLE B1, `(.L_x_2) ;  /* 0x0000012000017945 */ /* 0x000fe20003800100 */
[----:B------:R-:W-:Y:S01]  /*0360*/  IMAD.MOV.U32 R8, RZ, RZ, RZ ;  /* 0x000000ffff087224 */ /* 0x000fe200078e00ff */
[----:B------:R-:W0:Y:S01]  /*0370*/  LDCU UR12, c[0x0][0x3a8] ;  /* 0x00007500ff0c77ac */ /* 0x000e220008000800 */
[----:B-1----:R-:W1:Y:S05]  /*0380*/  LDCU.128 UR8, c[0x0][0x380] ;  /* 0x00007000ff0877ac */ /* 0x002e6a0008000c00 */
.L_x_4:
[----:B------:R-:W-:Y:S01]  /*0390*/  VIADD R4, R8, UR4 ;  /* 0x0000000408047c36 */ /* 0x000fe20008000000 */
[----:B------:R-:W-:-:S04]  /*03a0*/  IADD3 R7, PT, PT, R9, R8, RZ ;  /* 0x0000000809077210 */ /* 0x000fc80007ffe0ff */
[----:B-1----:R-:W-:Y:S02]  /*03b0*/  IADD3 R4, P0, PT, R4, UR8, RZ ;  /* 0x0000000804047c10 */ /* 0x002fe4000ff1e0ff */
[----:B------:R-:W-:-:S03]  /*03c0*/  IADD3 R6, P1, PT, R7, UR10, RZ ;  /* 0x0000000a07067c10 */ /* 0x000fc6000ff3e0ff */
[----:B------:R-:W-:Y:S01]  /*03d0*/  IMAD.X R5, RZ, RZ, UR9, P0 ;  /* 0x00000009ff057e24 */ /* 0x000fe200080e06ff */
[----:B------:R-:W-:-:S04]  /*03e0*/  LEA.HI.X.SX32 R7, R7, UR11, 0x1, P1 ;  /* 0x0000000b07077c11 */ /* 0x000fc800088f0eff */
[----:B------:R-:W2:Y:S04]  /*03f0*/  LDG.E.U8 R4, desc[UR6][R4.64] ;  /* 0x0000000604047981 */ /* 0x000ea8000c1e1100 */
[----:B------:R-:W2:Y:S02]  /*0400*/  LDG.E.U8 R7, desc[UR6][R6.64] ;  /* 0x0000000606077981 */ /* 0x000ea4000c1e1100 */
[----:B--2---:R-:W-:-:S13]  /*0410*/  ISETP.NE.AND P0, PT, R4, R7, PT ;  /* 0x000000070400720c */ /* 0x004fda0003f05270 */
[----:B------:R-:W-:Y:S05]  /*0420*/  @P0 BREAK.RELIABLE B1 ;  /* 0x0000000000010942 */ /* 0x000fea0003800100 */
[----:B------:R-:W-:Y:S05]  /*0430*/  @P0 BRA `(.L_x_3) ;  /* 0x0000000000180947 */ /* 0x000fea0003800000 */
[----:B------:R-:W-:-:S05]  /*0440*/  VIADD R8, R8, 0x1 ;  /* 0x0000000108087836 */ /* 0x000fca0000000000 */
[----:B0-----:R-:W-:-:S13]  /*0450*/  ISETP.NE.AND P0, PT, R8, UR12, PT ;  /* 0x0000000c08007c0c */ /* 0x001fda000bf05270 */
[----:B------:R-:W-:Y:S05]  /*0460*/  @P0 BRA `(.L_x_4) ;  /* 0xfffffffc00c80947 */ /* 0x000fea000383ffff */
[----:B------:R-:W-:Y:S05]  /*0470*/  BSYNC.RELIABLE B1 ;  /* 0x0000000000017941 */ /* 0x000fea0003800100 */
.L_x_2:
[----:B------:R-:W-:-:S05]  /*0480*/  IMAD.MOV.U32 R5, RZ, RZ, 0x1 ;  /* 0x00000001ff057424 */ /* 0x000fca00078e00ff */
[----:B------:R1:W-:Y:S02]  /*0490*/  REDG.E.ADD.STRONG.GPU desc[UR6][R2.64], R5 ;  /* 0x000000050200798e */ /* 0x0003e4000c12e106 */
.L_x_3:
[----:B0-----:R-:W-:Y:S05]  /*04a0*/  BSYNC.RECONVERGENT B0 ;  /* 0x0000000000007941 */ /* 0x001fea0003800200 */
.L_x_1:
[----:B------:R-:W-:Y:S05]  /*04b0*/  WARPSYNC.ALL ;  /* 0x0000000000007948 */ /* 0x000fea0003800000 */
[----:B------:R-:W-:-:S06]  /*04c0*/  UIADD3 UR5, UPT, UPT, UR4, 0x1, URZ ;  /* 0x0000000104057890 */ /* 0x000fcc000fffe0ff */
[----:B------:R-:W-:-:S13]  /*04d0*/  ISETP.NE.AND P0, PT, R0, UR5, PT ;  /* 0x0000000500007c0c */ /* 0x000fda000bf05270 */
[----:B------:R-:W-:Y:S05]  /*04e0*/  @!P0 EXIT ;  /* 0x000000000000894d */ /* 0x000fea0003800000 */
[----:B------:R-:W-:Y:S01]  /*04f0*/  UMOV UR4, UR5 ;  /* 0x0000000500047c82 */ /* 0x000fe20008000000 */
[----:B------:R-:W-:Y:S05]  /*0500*/  BRA `(.L_x_5) ;  /* 0xfffffffc008c7947 */ /* 0x000fea000383ffff */
.L_x_0:
[C---:B------:R-:W-:Y:S02]  /*0510*/  ISETP.GE.U32.AND P0, PT, R6.reuse, 0x3, PT ;  /* 0x000000030600780c */ /* 0x040fe40003f06070 */
[----:B------:R-:W-:-:S04]  /*0520*/  IADD3 R4, PT, PT, R6, 0x1, RZ ;  /* 0x0000000106047810 */ /* 0x000fc80007ffe0ff */
[----:B------:R-:W-:-:S04]  /*0530*/  LOP3.LUT R0, R4, 0x3, RZ, 0xc0, !PT ;  /* 0x0000000304007812 */ /* 0x000fc800078ec0ff */
[----:B------:R-:W-:-:S03]  /*0540*/  ISETP.NE.AND P1, PT, R0, RZ, PT ;  /* 0x000000ff0000720c */ /* 0x000fc60003f25270 */
[----:B------:R-:W-:Y:S10]  /*0550*/  @!P0 BRA `(.L_x_6) ;  /* 0x0000000000288947 */ /* 0x000ff40003800000 */
[----:B------:R-:W-:Y:S01]  /*0560*/  LOP3.LUT R4, R4, 0xfffffffc, RZ, 0xc0, !PT ;  /* 0xfffffffc04047812 */ /* 0x000fe200078ec0ff */
[----:B------:R-:W-:-:S04]  /*0570*/  IMAD.MOV.U32 R5, RZ, RZ, 0x1 ;  /* 0x00000001ff057424 */ /* 0x000fc800078e00ff */
[----:B------:R-:W-:-:S07]  /*0580*/  IMAD.MOV R4, RZ, RZ, -R4 ;  /* 0x000000ffff047224 */ /* 0x000fce00078e0a04 */
.L_x_7:
[----:B------:R-:W-:Y:S01]  /*0590*/  VIADD R4, R4, 0x4 ;  /* 0x0000000404047836 */ /* 0x000fe20000000000 */
[----:B0-----:R0:W-:Y:S04]  /*05a0*/  REDG.E.ADD.STRONG.GPU desc[UR6][R2.64], R5 ;  /* 0x000000050200798e */ /* 0x0011e8000c12e106 */
[----:B------:R-:W-:Y:S01]  /*05b0*/  ISETP.NE.AND P0, PT, R4, RZ, PT ;  /* 0x000000ff0400720c */ /* 0x000fe20003f05270 */
[----:B------:R0:W-:Y:S04]  /*05c0*/  REDG.E.ADD.STRONG.GPU desc[UR6][R2.64], R5 ;  /* 0x000000050200798e */ /* 0x0001e8000c12e106 */
[----:B------:R0:W-:Y:S04]  /*05d0*/  REDG.E.ADD.STRONG.GPU desc[UR6][R2.64], R5 ;  /* 0x000000050200798e */ /* 0x0001e8000c12e106 */
[----:B------:R0:W-:Y:S04]  /*05e0*/  REDG.E.ADD.STRONG.GPU desc[UR6][R2.64], R5 ;  /* 0x000000050200798e */ /* 0x0001e8000c12e106 */
[----:B------:R-:W-:Y:S05]  /*05f0*/  @P0 BRA `(.L_x_7) ;  /* 0xfffffffc00e40947 */ /* 0x000fea000383ffff */
.L_x_6:
[----:B------:R-:W-:Y:S05]  /*0600*/  @!P1 EXIT ;  /* 0x000000000000994d */ /* 0x000fea0003800000 */
[----:B------:R-:W-:Y:S01]  /*0610*/  IADD3 R0, PT, PT, -R0, RZ, RZ ;  /* 0x000000ff00007210 */ /* 0x000fe20007ffe1ff */
[----:B0-----:R-:W-:-:S07]  /*0620*/  IMAD.MOV.U32 R5, RZ, RZ, 0x1 ;  /* 0x00000001ff057424 */ /* 0x001fce00078e00ff */
.L_x_8:
[----:B------:R-:W-:Y:S01]  /*0630*/  VIADD R0, R0, 0x1 ;  /* 0x0000000100007836 */ /* 0x000fe20000000000 */
[----:B------:R0:W-:Y:S04]  /*0640*/  REDG.E.ADD.STRONG.GPU desc[UR6][R2.64], R5 ;  /* 0x000000050200798e */ /* 0x0001e8000c12e106 */
[----:B------:R-:W-:-:S13]  /*0650*/  ISETP.NE.AND P0, PT, R0, RZ, PT ;  /* 0x000000ff0000720c */ /* 0x000fda0003f05270 */
[----:B0-----:R-:W-:Y:S05]  /*0660*/  @P0 BRA `(.L_x_8) ;  /* 0xfffffffc00f00947 */ /* 0x001fea000383ffff */
[----:B------:R-:W-:Y:S05]  /*0670*/  EXIT ;  /* 0x000000000000794d */ /* 0x000fea0003800000 */
.L_x_9:
[----:B------:R-:W-:-:S00]  /*0680*/  BRA `(.L_x_9) ;  /* 0xfffffffc00fc7947 */ /* 0x000fc0000383ffff */
[----:B------:R-:W-:-:S00]  /*0690*/  NOP ;  /* 0x0000000000007918 */ /* 0x000fc00000000000 */
        /* <DEDUP_REMOVED lines=14> */
.L_x_10:


//--------------------- .nv.shared.reserved.0     --------------------------
	.section	.nv.shared.reserved.0,"aw",@nobits
	.weak		__nv_reservedSMEM_offset_0_alias
	.size		__nv_reservedSMEM_offset_0_alias, 0, 64
	.other		__nv_reservedSMEM_offset_0_alias,@"STO_CUDA_RESERVED_SHARED STV_DEFAULT"
__nv_reservedSMEM_offset_0_alias:
	.zero		0
	.zero		64


//--------------------- .nv.constant0._Z13kmer_parallelPcS_Piiiiii --------------------------
	.section	.nv.constant0._Z13kmer_parallelPcS_Piiiiii,"a",@progbits
	.sectionflags	@""
	.align	4
.nv.constant0._Z13kmer_parallelPcS_Piiiiii:
	.zero		940


//--------------------- SYMBOLS --------------------------

	.type		.nv.reservedSmem.offset0,@object
	.size		.nv.reservedSmem.offset0,0x4
